//
// Generated by NVIDIA NVVM Compiler
//
// Compiler Build ID: CL-36424714
// Cuda compilation tools, release 13.0, V13.0.88
// Based on NVVM 20.0.0
//

.version 9.0
.target sm_100
.address_size 64

	// .globl	_Z3addPiS_

.visible .entry _Z3addPiS_(
	.param .u64 .ptr .align 1 _Z3addPiS__param_0,
	.param .u64 .ptr .align 1 _Z3addPiS__param_1
)
{
	.reg .pred 	%p<5>;
	.reg .b32 	%r<16>;
	.reg .b64 	%rd<13>;

	ld.param.u64 	%rd4, [_Z3addPiS__param_0];
	ld.param.u64 	%rd3, [_Z3addPiS__param_1];
	cvta.to.global.u64 	%rd1, %rd4;
	mov.u32 	%r1, %tid.x;
	mov.u32 	%r15, %ntid.x;
	setp.lt.u32 	%p1, %r15, 2;
	@%p1 bra 	$L__BB0_5;
	mov.u32 	%r6, %ctaid.x;
	shl.b32 	%r7, %r6, 3;
	add.s32 	%r3, %r7, %r1;
	mul.wide.u32 	%rd5, %r3, 4;
	add.s64 	%rd2, %rd1, %rd5;
$L__BB0_2:
	shr.u32 	%r5, %r15, 1;
	setp.ge.u32 	%p2, %r1, %r5;
	@%p2 bra 	$L__BB0_4;
	add.s32 	%r8, %r5, %r3;
	mul.wide.u32 	%rd6, %r8, 4;
	add.s64 	%rd7, %rd1, %rd6;
	ld.global.u32 	%r9, [%rd7];
	ld.global.u32 	%r10, [%rd2];
	add.s32 	%r11, %r10, %r9;
	st.global.u32 	[%rd2], %r11;
$L__BB0_4:
	bar.sync 	0;
	setp.gt.u32 	%p3, %r15, 3;
	mov.u32 	%r15, %r5;
	@%p3 bra 	$L__BB0_2;
$L__BB0_5:
	setp.ne.s32 	%p4, %r1, 0;
	@%p4 bra 	$L__BB0_7;
	mov.u32 	%r12, %ctaid.x;
	shl.b32 	%r13, %r12, 3;
	mul.wide.u32 	%rd8, %r13, 4;
	add.s64 	%rd9, %rd1, %rd8;
	ld.global.u32 	%r14, [%rd9];
	cvta.to.global.u64 	%rd10, %rd3;
	mul.wide.u32 	%rd11, %r12, 4;
	add.s64 	%rd12, %rd10, %rd11;
	st.global.u32 	[%rd12], %r14;
$L__BB0_7:
	ret;

}


// ===== COMPILED SASS (sm_100) =====

	.target	sm_100

	.elftype	@"ET_EXEC"


//--------------------- .note.nv.tkinfo           --------------------------
	.section	.note.nv.tkinfo,"",@"SHT_NOTE"
	.sectionflags	@"SHF_NOTE_NV_TKINFO"
	.tkinfo
        /*0018*/ 	.word	0x00000002
        /*0030*/ 	.string	""
        /*0030*/ 	.string	"ptxas"
        /*0030*/ 	.string	"Cuda compilation tools, release 13.0, V13.0.88"
        /*0030*/ 	.string	"Build cuda_13.0.r13.0/compiler.36424714_0"
        /*0030*/ 	.string	"-arch sm_100 -m 64 "



//--------------------- .note.nv.cuinfo           --------------------------
	.section	.note.nv.cuinfo,"",@"SHT_NOTE"
	.sectionflags	@"SHF_NOTE_NV_CUINFO"
        /*0018*/ 	.short	0x0002
        /*001a*/ 	.short	0x0064
        /*001c*/ 	.short	0x0082
	.zero		2


//--------------------- .nv.info                  --------------------------
	.section	.nv.info,"",@"SHT_CUDA_INFO"
	.align	4


	//----- nvinfo : EIATTR_REGCOUNT
	.align		4
        /*0000*/ 	.byte	0x04, 0x2f
        /*0002*/ 	.short	(.L_1 - .L_0)
	.align		4
.L_0:
        /*0004*/ 	.word	index@(_Z3addPiS_)
        /*0008*/ 	.word	0x0000000e


	//----- nvinfo : EIATTR_FRAME_SIZE
	.align		4
.L_1:
        /*000c*/ 	.byte	0x04, 0x11
        /*000e*/ 	.short	(.L_3 - .L_2)
	.align		4
.L_2:
        /*0010*/ 	.word	index@(_Z3addPiS_)
        /*0014*/ 	.word	0x00000000


	//----- nvinfo : EIATTR_MIN_STACK_SIZE
	.align		4
.L_3:
        /*0018*/ 	.byte	0x04, 0x12
        /*001a*/ 	.short	(.L_5 - .L_4)
	.align		4
.L_4:
        /*001c*/ 	.word	index@(_Z3addPiS_)
        /*0020*/ 	.word	0x00000000
.L_5:


//--------------------- .nv.compat                --------------------------
	.section	.nv.compat,"",@"SHT_CUDA_COMPAT_INFO"
	.align	4
        /*0000*/ 	.byte	0x02, 0x09, 0x00, 0x00, 0x02, 0x02, 0x01, 0x00, 0x02, 0x05, 0x05, 0x00, 0x03, 0x07, 0x01, 0x01
        /*0010*/ 	.byte	0x02, 0x03, 0x00, 0x00, 0x02, 0x06, 0x01, 0x00, 0x04, 0x0b, 0x08, 0x00, 0x09, 0x00, 0x00, 0x00
        /*0020*/ 	.byte	0x00, 0x00, 0x00, 0x00


//--------------------- .nv.info._Z3addPiS_       --------------------------
	.section	.nv.info._Z3addPiS_,"",@"SHT_CUDA_INFO"
	.sectionflags	@""
	.align	4


	//----- nvinfo : EIATTR_CUDA_API_VERSION
	.align		4
        /*0000*/ 	.byte	0x04, 0x37
        /*0002*/ 	.short	(.L_7 - .L_6)
.L_6:
        /*0004*/ 	.word	0x00000082


	//----- nvinfo : EIATTR_KPARAM_INFO
	.align		4
.L_7:
        /*0008*/ 	.byte	0x04, 0x17
        /*000a*/ 	.short	(.L_9 - .L_8)
.L_8:
        /*000c*/ 	.word	0x00000000
        /*0010*/ 	.short	0x0001
        /*0012*/ 	.short	0x0008
        /*0014*/ 	.byte	0x00, 0xf5, 0x21, 0x00


	//----- nvinfo : EIATTR_KPARAM_INFO
	.align		4
.L_9:
        /*0018*/ 	.byte	0x04, 0x17
        /*001a*/ 	.short	(.L_11 - .L_10)
.L_10:
        /*001c*/ 	.word	0x00000000
        /*0020*/ 	.short	0x0000
        /*0022*/ 	.short	0x0000
        /*0024*/ 	.byte	0x00, 0xf5, 0x21, 0x00


	//----- nvinfo : EIATTR_SPARSE_MMA_MASK
	.align		4
.L_11:
        /*0028*/ 	.byte	0x03, 0x50
        /*002a*/ 	.short	0x0000


	//----- nvinfo : EIATTR_MAXREG_COUNT
	.align		4
        /*002c*/ 	.byte	0x03, 0x1b
        /*002e*/ 	.short	0x00ff


	//----- nvinfo : EIATTR_NUM_BARRIERS
	.align		4
        /*0030*/ 	.byte	0x02, 0x4c
        /*0032*/ 	.byte	0x01
	.zero		1


	//----- nvinfo : EIATTR_MERCURY_ISA_VERSION
	.align		4
        /*0034*/ 	.byte	0x03, 0x5f
        /*0036*/ 	.short	0x0101


	//----- nvinfo : EIATTR_VRC_CTA_INIT_COUNT
	.align		4
        /*0038*/ 	.byte	0x02, 0x4a
	.zero		1
	.zero		1


	//----- nvinfo : EIATTR_EXIT_INSTR_OFFSETS
	.align		4
        /*003c*/ 	.byte	0x04, 0x1c
        /*003e*/ 	.short	(.L_13 - .L_12)


	//   ....[0]....
.L_12:
        /*0040*/ 	.word	0x000001b0


	//   ....[1]....
        /*0044*/ 	.word	0x00000240


	//----- nvinfo : EIATTR_CRS_STACK_SIZE
	.align		4
.L_13:
        /*0048*/ 	.byte	0x04, 0x1e
        /*004a*/ 	.short	(.L_15 - .L_14)
.L_14:
        /*004c*/ 	.word	0x00000000


	//----- nvinfo : EIATTR_CBANK_PARAM_SIZE
	.align		4
.L_15:
        /*0050*/ 	.byte	0x03, 0x19
        /*0052*/ 	.short	0x0010


	//----- nvinfo : EIATTR_PARAM_CBANK
	.align		4
        /*0054*/ 	.byte	0x04, 0x0a
        /*0056*/ 	.short	(.L_17 - .L_16)
	.align		4
.L_16:
        /*0058*/ 	.word	index@(.nv.constant0._Z3addPiS_)
        /*005c*/ 	.short	0x0380
        /*005e*/ 	.short	0x0010


	//----- nvinfo : EIATTR_SW_WAR
	.align		4
.L_17:
        /*0060*/ 	.byte	0x04, 0x36
        /*0062*/ 	.short	(.L_19 - .L_18)
.L_18:
        /*0064*/ 	.word	0x00000008
.L_19:


//--------------------- .nv.callgraph             --------------------------
	.section	.nv.callgraph,"",@"SHT_CUDA_CALLGRAPH"
	.align	4
	.sectionentsize	8
	.align		4
        /*0000*/ 	.word	0x00000000
	.align		4
        /*0004*/ 	.word	0xffffffff
	.align		4
        /*0008*/ 	.word	0x00000000
	.align		4
        /*000c*/ 	.word	0xfffffffe
	.align		4
        /*0010*/ 	.word	0x00000000
	.align		4
        /*0014*/ 	.word	0xfffffffd
	.align		4
        /*0018*/ 	.word	0x00000000
	.align		4
        /*001c*/ 	.word	0xfffffffc


//--------------------- .text._Z3addPiS_          --------------------------
	.section	.text._Z3addPiS_,"ax",@progbits
	.align	128
        .global         _Z3addPiS_
        .type           _Z3addPiS_,@function
        .size           _Z3addPiS_,(.L_x_5 - _Z3addPiS_)
        .other          _Z3addPiS_,@"STO_CUDA_ENTRY STV_DEFAULT"
_Z3addPiS_:
.text._Z3addPiS_:
[----:B------:R-:W-:Y:S01]  /*0000*/  LDC R1, c[0x0][0x37c] ;  /* 0x0000df00ff017b82 */ /* 0x000fe20000000800 */
[----:B------:R-:W0:Y:S01]  /*0010*/  LDCU UR4, c[0x0][0x360] ;  /* 0x00006c00ff0477ac */ /* 0x000e220008000800 */
[----:B------:R-:W1:Y:S01]  /*0020*/  S2R R0, SR_TID.X ;  /* 0x0000000000007919 */ /* 0x000e620000002100 */
[----:B------:R-:W2:Y:S01]  /*0030*/  LDCU.64 UR6, c[0x0][0x358] ;  /* 0x00006b00ff0677ac */ /* 0x000ea20008000a00 */
[----:B0-----:R-:W-:-:S09]  /*0040*/  UISETP.GE.U32.AND UP0, UPT, UR4, 0x2, UPT ;  /* 0x000000020400788c */ /* 0x001fd2000bf06070 */
[----:B--2---:R-:W-:Y:S05]  /*0050*/  BRA.U !UP0, `(.L_x_0) ;  /* 0x0000000108507547 */ /* 0x004fea000b800000 */
[----:B------:R-:W1:Y:S01]  /*0060*/  S2R R9, SR_CTAID.X ;  /* 0x0000000000097919 */ /* 0x000e620000002500 */
[----:B------:R-:W0:Y:S08]  /*0070*/  LDC.64 R2, c[0x0][0x380] ;  /* 0x0000e000ff027b82 */ /* 0x000e300000000a00 */
[----:B------:R-:W2:Y:S01]  /*0080*/  LDC.64 R6, c[0x0][0x380] ;  /* 0x0000e000ff067b82 */ /* 0x000ea20000000a00 */
[----:B-1----:R-:W-:-:S05]  /*0090*/  LEA R9, R9, R0, 0x3 ;  /* 0x0000000009097211 */ /* 0x002fca00078e18ff */
[----:B0-----:R-:W-:-:S07]  /*00a0*/  IMAD.WIDE.U32 R2, R9, 0x4, R2 ;  /* 0x0000000409027825 */ /* 0x001fce00078e0002 */
.L_x_3:
[----:B------:R-:W-:Y:S01]  /*00b0*/  USHF.R.U32.HI UR5, URZ, 0x1, UR4 ;  /* 0x00000001ff057899 */ /* 0x000fe20008011604 */
[----:B------:R-:W-:Y:S05]  /*00c0*/  BSSY.RECONVERGENT B0, `(.L_x_1) ;  /* 0x0000009000007945 */ /* 0x000fea0003800200 */
[----:B------:R-:W-:-:S13]  /*00d0*/  ISETP.GE.U32.AND P0, PT, R0, UR5, PT ;  /* 0x0000000500007c0c */ /* 0x000fda000bf06070 */
[----:B0-----:R-:W-:Y:S05]  /*00e0*/  @P0 BRA `(.L_x_2) ;  /* 0x0000000000180947 */ /* 0x001fea0003800000 */
[----:B------:R-:W-:Y:S01]  /*00f0*/  IADD3 R5, PT, PT, R9, UR5, RZ ;  /* 0x0000000509057c10 */ /* 0x000fe2000fffe0ff */
[----:B------:R-:W3:Y:S04]  /*0100*/  LDG.E R11, desc[UR6][R2.64] ;  /* 0x00000006020b7981 */ /* 0x000ee8000c1e1900 */
[----:B--2---:R-:W-:-:S06]  /*0110*/  IMAD.WIDE.U32 R4, R5, 0x4, R6 ;  /* 0x0000000405047825 */ /* 0x004fcc00078e0006 */
[----:B------:R-:W3:Y:S02]  /*0120*/  LDG.E R4, desc[UR6][R4.64] ;  /* 0x0000000604047981 */ /* 0x000ee4000c1e1900 */
[----:B---3--:R-:W-:-:S05]  /*0130*/  IADD3 R11, PT, PT, R4, R11, RZ ;  /* 0x0000000b040b7210 */ /* 0x008fca0007ffe0ff */
[----:B------:R0:W-:Y:S02]  /*0140*/  STG.E desc[UR6][R2.64], R11 ;  /* 0x0000000b02007986 */ /* 0x0001e4000c101906 */
.L_x_2:
[----:B------:R-:W-:Y:S05]  /*0150*/  BSYNC.RECONVERGENT B0 ;  /* 0x0000000000007941 */ /* 0x000fea0003800200 */
.L_x_1:
[----:B------:R-:W-:Y:S01]  /*0160*/  BAR.SYNC.DEFER_BLOCKING 0x0 ;  /* 0x0000000000007b1d */ /* 0x000fe20000010000 */
[----:B------:R-:W-:-:S05]  /*0170*/  UISETP.GT.U32.AND UP0, UPT, UR4, 0x3, UPT ;  /* 0x000000030400788c */ /* 0x000fca000bf04070 */
[----:B------:R-:W-:-:S04]  /*0180*/  UMOV UR4, UR5 ;  /* 0x0000000500047c82 */ /* 0x000fc80008000000 */
[----:B------:R-:W-:Y:S05]  /*0190*/  BRA.U UP0, `(.L_x_3) ;  /* 0xfffffffd00c47547 */ /* 0x000fea000b83ffff */
.L_x_0:
[----:B-1----:R-:W-:-:S13]  /*01a0*/  ISETP.NE.AND P0, PT, R0, RZ, PT ;  /* 0x000000ff0000720c */ /* 0x002fda0003f05270 */
[----:B------:R-:W-:Y:S05]  /*01b0*/  @P0 EXIT ;  /* 0x000000000000094d */ /* 0x000fea0003800000 */
[----:B--2---:R-:W1:Y:S01]  /*01c0*/  S2R R7, SR_CTAID.X ;  /* 0x0000000000077919 */ /* 0x004e620000002500 */
[----:B0-----:R-:W0:Y:S01]  /*01d0*/  LDC.64 R2, c[0x0][0x380] ;  /* 0x0000e000ff027b82 */ /* 0x001e220000000a00 */
[----:B-1----:R-:W-:-:S05]  /*01e0*/  SHF.L.U32 R5, R7, 0x3, RZ ;  /* 0x0000000307057819 */ /* 0x002fca00000006ff */
[----:B0-----:R-:W-:Y:S02]  /*01f0*/  IMAD.WIDE.U32 R2, R5, 0x4, R2 ;  /* 0x0000000405027825 */ /* 0x001fe400078e0002 */
[----:B------:R-:W0:Y:S04]  /*0200*/  LDC.64 R4, c[0x0][0x388] ;  /* 0x0000e200ff047b82 */ /* 0x000e280000000a00 */
[----:B------:R-:W2:Y:S01]  /*0210*/  LDG.E R3, desc[UR6][R2.64] ;  /* 0x0000000602037981 */ /* 0x000ea2000c1e1900 */
[----:B0-----:R-:W-:-:S05]  /*0220*/  IMAD.WIDE.U32 R4, R7, 0x4, R4 ;  /* 0x0000000407047825 */ /* 0x001fca00078e0004 */
[----:B--2---:R-:W-:Y:S01]  /*0230*/  STG.E desc[UR6][R4.64], R3 ;  /* 0x0000000304007986 */ /* 0x004fe2000c101906 */
[----:B------:R-:W-:Y:S05]  /*0240*/  EXIT ;  /* 0x000000000000794d */ /* 0x000fea0003800000 */
.L_x_4:
[----:B------:R-:W-:-:S00]  /*0250*/  BRA `(.L_x_4) ;  /* 0xfffffffc00fc7947 */ /* 0x000fc0000383ffff */
[----:B------:R-:W-:-:S00]  /*0260*/  NOP ;  /* 0x0000000000007918 */ /* 0x000fc00000000000 */
        /* <DEDUP_REMOVED lines=9> */
.L_x_5:


//--------------------- .nv.shared.reserved.0     --------------------------
	.section	.nv.shared.reserved.0,"aw",@nobits
	.weak		__nv_reservedSMEM_offset_0_alias
	.size		__nv_reservedSMEM_offset_0_alias, 0, 64
	.other		__nv_reservedSMEM_offset_0_alias,@"STO_CUDA_RESERVED_SHARED STV_DEFAULT"
__nv_reservedSMEM_offset_0_alias:
	.zero		0
	.zero		64


//--------------------- .nv.constant0._Z3addPiS_  --------------------------
	.section	.nv.constant0._Z3addPiS_,"a",@progbits
	.sectionflags	@""
	.align	4
.nv.constant0._Z3addPiS_:
	.zero		912


//--------------------- SYMBOLS --------------------------

	.type		.nv.reservedSmem.offset0,@object
	.size		.nv.reservedSmem.offset0,0x4
